//
// Generated by NVIDIA NVVM Compiler
//
// Compiler Build ID: CL-36424714
// Cuda compilation tools, release 13.0, V13.0.88
// Based on NVVM 20.0.0
//

.version 9.0
.target sm_100
.address_size 64

	// .globl	_Z8reduceV2PfS_i
.extern .shared .align 16 .b8 smemTmp[];

.visible .entry _Z8reduceV2PfS_i(
	.param .u64 .ptr .align 1 _Z8reduceV2PfS_i_param_0,
	.param .u64 .ptr .align 1 _Z8reduceV2PfS_i_param_1,
	.param .u32 _Z8reduceV2PfS_i_param_2
)
{
	.reg .pred 	%p<6>;
	.reg .b32 	%r<14>;
	.reg .b32 	%f<9>;
	.reg .b64 	%rd<9>;

	ld.param.u64 	%rd1, [_Z8reduceV2PfS_i_param_0];
	ld.param.u64 	%rd2, [_Z8reduceV2PfS_i_param_1];
	ld.param.u32 	%r8, [_Z8reduceV2PfS_i_param_2];
	mov.u32 	%r1, %tid.x;
	mov.u32 	%r2, %ctaid.x;
	mov.u32 	%r13, %ntid.x;
	mad.lo.s32 	%r4, %r2, %r13, %r1;
	setp.ge.s32 	%p1, %r4, %r8;
	mov.f32 	%f8, 0f00000000;
	@%p1 bra 	$L__BB0_2;
	cvta.to.global.u64 	%rd3, %rd1;
	mul.wide.s32 	%rd4, %r4, 4;
	add.s64 	%rd5, %rd3, %rd4;
	ld.global.f32 	%f8, [%rd5];
$L__BB0_2:
	shl.b32 	%r9, %r1, 2;
	mov.u32 	%r10, smemTmp;
	add.s32 	%r5, %r10, %r9;
	st.shared.f32 	[%r5], %f8;
	bar.sync 	0;
	setp.lt.u32 	%p2, %r13, 2;
	@%p2 bra 	$L__BB0_6;
$L__BB0_3:
	shr.u32 	%r7, %r13, 1;
	setp.ge.u32 	%p3, %r1, %r7;
	@%p3 bra 	$L__BB0_5;
	ld.shared.f32 	%f4, [%r5];
	shl.b32 	%r11, %r7, 2;
	add.s32 	%r12, %r5, %r11;
	ld.shared.f32 	%f5, [%r12];
	add.f32 	%f6, %f4, %f5;
	st.shared.f32 	[%r5], %f6;
$L__BB0_5:
	bar.sync 	0;
	setp.gt.u32 	%p4, %r13, 3;
	mov.u32 	%r13, %r7;
	@%p4 bra 	$L__BB0_3;
$L__BB0_6:
	setp.ne.s32 	%p5, %r1, 0;
	@%p5 bra 	$L__BB0_8;
	ld.shared.f32 	%f7, [smemTmp];
	cvta.to.global.u64 	%rd6, %rd2;
	mul.wide.u32 	%rd7, %r2, 4;
	add.s64 	%rd8, %rd6, %rd7;
	st.global.f32 	[%rd8], %f7;
$L__BB0_8:
	ret;

}


// ===== COMPILED SASS (sm_100) =====

	.target	sm_100

	.elftype	@"ET_EXEC"


//--------------------- .note.nv.tkinfo           --------------------------
	.section	.note.nv.tkinfo,"",@"SHT_NOTE"
	.sectionflags	@"SHF_NOTE_NV_TKINFO"
	.tkinfo
        /*0018*/ 	.word	0x00000002
        /*0030*/ 	.string	""
        /*0030*/ 	.string	"ptxas"
        /*0030*/ 	.string	"Cuda compilation tools, release 13.0, V13.0.88"
        /*0030*/ 	.string	"Build cuda_13.0.r13.0/compiler.36424714_0"
        /*0030*/ 	.string	"-arch sm_100 -m 64 "



//--------------------- .note.nv.cuinfo           --------------------------
	.section	.note.nv.cuinfo,"",@"SHT_NOTE"
	.sectionflags	@"SHF_NOTE_NV_CUINFO"
        /*0018*/ 	.short	0x0002
        /*001a*/ 	.short	0x0064
        /*001c*/ 	.short	0x0082
	.zero		2


//--------------------- .nv.info                  --------------------------
	.section	.nv.info,"",@"SHT_CUDA_INFO"
	.align	4


	//----- nvinfo : EIATTR_REGCOUNT
	.align		4
        /*0000*/ 	.byte	0x04, 0x2f
        /*0002*/ 	.short	(.L_1 - .L_0)
	.align		4
.L_0:
        /*0004*/ 	.word	index@(_Z8reduceV2PfS_i)
        /*0008*/ 	.word	0x0000000a


	//----- nvinfo : EIATTR_FRAME_SIZE
	.align		4
.L_1:
        /*000c*/ 	.byte	0x04, 0x11
        /*000e*/ 	.short	(.L_3 - .L_2)
	.align		4
.L_2:
        /*0010*/ 	.word	index@(_Z8reduceV2PfS_i)
        /*0014*/ 	.word	0x00000000


	//----- nvinfo : EIATTR_MIN_STACK_SIZE
	.align		4
.L_3:
        /*0018*/ 	.byte	0x04, 0x12
        /*001a*/ 	.short	(.L_5 - .L_4)
	.align		4
.L_4:
        /*001c*/ 	.word	index@(_Z8reduceV2PfS_i)
        /*0020*/ 	.word	0x00000000
.L_5:


//--------------------- .nv.compat                --------------------------
	.section	.nv.compat,"",@"SHT_CUDA_COMPAT_INFO"
	.align	4
        /*0000*/ 	.byte	0x02, 0x09, 0x00, 0x00, 0x02, 0x02, 0x01, 0x00, 0x02, 0x05, 0x05, 0x00, 0x03, 0x07, 0x01, 0x01
        /*0010*/ 	.byte	0x02, 0x03, 0x00, 0x00, 0x02, 0x06, 0x01, 0x00, 0x04, 0x0b, 0x08, 0x00, 0x09, 0x00, 0x00, 0x00
        /*0020*/ 	.byte	0x00, 0x00, 0x00, 0x00


//--------------------- .nv.info._Z8reduceV2PfS_i --------------------------
	.section	.nv.info._Z8reduceV2PfS_i,"",@"SHT_CUDA_INFO"
	.sectionflags	@""
	.align	4


	//----- nvinfo : EIATTR_CUDA_API_VERSION
	.align		4
        /*0000*/ 	.byte	0x04, 0x37
        /*0002*/ 	.short	(.L_7 - .L_6)
.L_6:
        /*0004*/ 	.word	0x00000082


	//----- nvinfo : EIATTR_KPARAM_INFO
	.align		4
.L_7:
        /*0008*/ 	.byte	0x04, 0x17
        /*000a*/ 	.short	(.L_9 - .L_8)
.L_8:
        /*000c*/ 	.word	0x00000000
        /*0010*/ 	.short	0x0002
        /*0012*/ 	.short	0x0010
        /*0014*/ 	.byte	0x00, 0xf0, 0x11, 0x00


	//----- nvinfo : EIATTR_KPARAM_INFO
	.align		4
.L_9:
        /*0018*/ 	.byte	0x04, 0x17
        /*001a*/ 	.short	(.L_11 - .L_10)
.L_10:
        /*001c*/ 	.word	0x00000000
        /*0020*/ 	.short	0x0001
        /*0022*/ 	.short	0x0008
        /*0024*/ 	.byte	0x00, 0xf5, 0x21, 0x00


	//----- nvinfo : EIATTR_KPARAM_INFO
	.align		4
.L_11:
        /*0028*/ 	.byte	0x04, 0x17
        /*002a*/ 	.short	(.L_13 - .L_12)
.L_12:
        /*002c*/ 	.word	0x00000000
        /*0030*/ 	.short	0x0000
        /*0032*/ 	.short	0x0000
        /*0034*/ 	.byte	0x00, 0xf5, 0x21, 0x00


	//----- nvinfo : EIATTR_SPARSE_MMA_MASK
	.align		4
.L_13:
        /*0038*/ 	.byte	0x03, 0x50
        /*003a*/ 	.short	0x0000


	//----- nvinfo : EIATTR_MAXREG_COUNT
	.align		4
        /*003c*/ 	.byte	0x03, 0x1b
        /*003e*/ 	.short	0x00ff


	//----- nvinfo : EIATTR_NUM_BARRIERS
	.align		4
        /*0040*/ 	.byte	0x02, 0x4c
        /*0042*/ 	.byte	0x01
	.zero		1


	//----- nvinfo : EIATTR_MERCURY_ISA_VERSION
	.align		4
        /*0044*/ 	.byte	0x03, 0x5f
        /*0046*/ 	.short	0x0101


	//----- nvinfo : EIATTR_VRC_CTA_INIT_COUNT
	.align		4
        /*0048*/ 	.byte	0x02, 0x4a
	.zero		1
	.zero		1


	//----- nvinfo : EIATTR_EXIT_INSTR_OFFSETS
	.align		4
        /*004c*/ 	.byte	0x04, 0x1c
        /*004e*/ 	.short	(.L_15 - .L_14)


	//   ....[0]....
.L_14:
        /*0050*/ 	.word	0x00000210


	//   ....[1]....
        /*0054*/ 	.word	0x00000290


	//----- nvinfo : EIATTR_CBANK_PARAM_SIZE
	.align		4
.L_15:
        /*0058*/ 	.byte	0x03, 0x19
        /*005a*/ 	.short	0x0014


	//----- nvinfo : EIATTR_PARAM_CBANK
	.align		4
        /*005c*/ 	.byte	0x04, 0x0a
        /*005e*/ 	.short	(.L_17 - .L_16)
	.align		4
.L_16:
        /*0060*/ 	.word	index@(.nv.constant0._Z8reduceV2PfS_i)
        /*0064*/ 	.short	0x0380
        /*0066*/ 	.short	0x0014


	//----- nvinfo : EIATTR_SW_WAR
	.align		4
.L_17:
        /*0068*/ 	.byte	0x04, 0x36
        /*006a*/ 	.short	(.L_19 - .L_18)
.L_18:
        /*006c*/ 	.word	0x00000008
.L_19:


//--------------------- .nv.callgraph             --------------------------
	.section	.nv.callgraph,"",@"SHT_CUDA_CALLGRAPH"
	.align	4
	.sectionentsize	8
	.align		4
        /*0000*/ 	.word	0x00000000
	.align		4
        /*0004*/ 	.word	0xffffffff
	.align		4
        /*0008*/ 	.word	0x00000000
	.align		4
        /*000c*/ 	.word	0xfffffffe
	.align		4
        /*0010*/ 	.word	0x00000000
	.align		4
        /*0014*/ 	.word	0xfffffffd
	.align		4
        /*0018*/ 	.word	0x00000000
	.align		4
        /*001c*/ 	.word	0xfffffffc


//--------------------- .text._Z8reduceV2PfS_i    --------------------------
	.section	.text._Z8reduceV2PfS_i,"ax",@progbits
	.align	128
        .global         _Z8reduceV2PfS_i
        .type           _Z8reduceV2PfS_i,@function
        .size           _Z8reduceV2PfS_i,(.L_x_3 - _Z8reduceV2PfS_i)
        .other          _Z8reduceV2PfS_i,@"STO_CUDA_ENTRY STV_DEFAULT"
_Z8reduceV2PfS_i:
.text._Z8reduceV2PfS_i:
[----:B------:R-:W-:Y:S01]  /*0000*/  LDC R1, c[0x0][0x37c] ;  /* 0x0000df00ff017b82 */ /* 0x000fe20000000800 */
[----:B------:R-:W0:Y:S01]  /*0010*/  S2R R6, SR_TID.X ;  /* 0x0000000000067919 */ /* 0x000e220000002100 */
[----:B------:R-:W0:Y:S01]  /*0020*/  LDCU UR8, c[0x0][0x360] ;  /* 0x00006c00ff0877ac */ /* 0x000e220008000800 */
[----:B------:R-:W-:Y:S01]  /*0030*/  IMAD.MOV.U32 R4, RZ, RZ, RZ ;  /* 0x000000ffff047224 */ /* 0x000fe200078e00ff */
[----:B------:R-:W0:Y:S01]  /*0040*/  S2R R7, SR_CTAID.X ;  /* 0x0000000000077919 */ /* 0x000e220000002500 */
[----:B------:R-:W1:Y:S01]  /*0050*/  LDCU UR4, c[0x0][0x390] ;  /* 0x00007200ff0477ac */ /* 0x000e620008000800 */
[----:B------:R-:W2:Y:S01]  /*0060*/  LDCU.64 UR6, c[0x0][0x358] ;  /* 0x00006b00ff0677ac */ /* 0x000ea20008000a00 */
[----:B0-----:R-:W-:-:S05]  /*0070*/  IMAD R5, R7, UR8, R6 ;  /* 0x0000000807057c24 */ /* 0x001fca000f8e0206 */
[----:B-1----:R-:W-:-:S13]  /*0080*/  ISETP.GE.AND P0, PT, R5, UR4, PT ;  /* 0x0000000405007c0c */ /* 0x002fda000bf06270 */
[----:B------:R-:W0:Y:S02]  /*0090*/  @!P0 LDC.64 R2, c[0x0][0x380] ;  /* 0x0000e000ff028b82 */ /* 0x000e240000000a00 */
[----:B0-----:R-:W-:-:S05]  /*00a0*/  @!P0 IMAD.WIDE R2, R5, 0x4, R2 ;  /* 0x0000000405028825 */ /* 0x001fca00078e0202 */
[----:B--2---:R-:W2:Y:S01]  /*00b0*/  @!P0 LDG.E R4, desc[UR6][R2.64] ;  /* 0x0000000602048981 */ /* 0x004ea2000c1e1900 */
[----:B------:R-:W0:Y:S01]  /*00c0*/  S2UR UR5, SR_CgaCtaId ;  /* 0x00000000000579c3 */ /* 0x000e220000008800 */
[----:B------:R-:W-:Y:S01]  /*00d0*/  IMAD.U32 R0, RZ, RZ, UR8 ;  /* 0x00000008ff007e24 */ /* 0x000fe2000f8e00ff */
[----:B------:R-:W-:Y:S01]  /*00e0*/  UMOV UR4, 0x400 ;  /* 0x0000040000047882 */ /* 0x000fe20000000000 */
[----:B------:R-:W-:-:S03]  /*00f0*/  ISETP.NE.AND P0, PT, R6, RZ, PT ;  /* 0x000000ff0600720c */ /* 0x000fc60003f05270 */
[----:B------:R-:W-:Y:S01]  /*0100*/  ISETP.GE.U32.AND P1, PT, R0, 0x2, PT ;  /* 0x000000020000780c */ /* 0x000fe20003f26070 */
[----:B0-----:R-:W-:-:S06]  /*0110*/  ULEA UR4, UR5, UR4, 0x18 ;  /* 0x0000000405047291 */ /* 0x001fcc000f8ec0ff */
[----:B------:R-:W-:-:S05]  /*0120*/  LEA R5, R6, UR4, 0x2 ;  /* 0x0000000406057c11 */ /* 0x000fca000f8e10ff */
[----:B--2---:R0:W-:Y:S01]  /*0130*/  STS [R5], R4 ;  /* 0x0000000405007388 */ /* 0x0041e20000000800 */
[----:B------:R-:W-:Y:S06]  /*0140*/  BAR.SYNC.DEFER_BLOCKING 0x0 ;  /* 0x0000000000007b1d */ /* 0x000fec0000010000 */
[----:B------:R-:W-:Y:S05]  /*0150*/  @!P1 BRA `(.L_x_0) ;  /* 0x00000000002c9947 */ /* 0x000fea0003800000 */
.L_x_1:
[----:B0-----:R-:W-:-:S04]  /*0160*/  SHF.R.U32.HI R4, RZ, 0x1, R0 ;  /* 0x00000001ff047819 */ /* 0x001fc80000011600 */
[----:B------:R-:W-:-:S13]  /*0170*/  ISETP.GE.U32.AND P1, PT, R6, R4, PT ;  /* 0x000000040600720c */ /* 0x000fda0003f26070 */
[----:B------:R-:W-:Y:S01]  /*0180*/  @!P1 LEA R3, R4, R5, 0x2 ;  /* 0x0000000504039211 */ /* 0x000fe200078e10ff */
[----:B------:R-:W-:Y:S05]  /*0190*/  @!P1 LDS R2, [R5] ;  /* 0x0000000005029984 */ /* 0x000fea0000000800 */
[----:B------:R-:W0:Y:S02]  /*01a0*/  @!P1 LDS R3, [R3] ;  /* 0x0000000003039984 */ /* 0x000e240000000800 */
[----:B0-----:R-:W-:-:S05]  /*01b0*/  @!P1 FADD R2, R2, R3 ;  /* 0x0000000302029221 */ /* 0x001fca0000000000 */
[----:B------:R1:W-:Y:S01]  /*01c0*/  @!P1 STS [R5], R2 ;  /* 0x0000000205009388 */ /* 0x0003e20000000800 */
[----:B------:R-:W-:Y:S01]  /*01d0*/  BAR.SYNC.DEFER_BLOCKING 0x0 ;  /* 0x0000000000007b1d */ /* 0x000fe20000010000 */
[----:B------:R-:W-:Y:S01]  /*01e0*/  ISETP.GT.U32.AND P1, PT, R0, 0x3, PT ;  /* 0x000000030000780c */ /* 0x000fe20003f24070 */
[----:B------:R-:W-:-:S12]  /*01f0*/  IMAD.MOV.U32 R0, RZ, RZ, R4 ;  /* 0x000000ffff007224 */ /* 0x000fd800078e0004 */
[----:B-1----:R-:W-:Y:S05]  /*0200*/  @P1 BRA `(.L_x_1) ;  /* 0xfffffffc00d41947 */ /* 0x002fea000383ffff */
.L_x_0:
[----:B------:R-:W-:Y:S05]  /*0210*/  @P0 EXIT ;  /* 0x000000000000094d */ /* 0x000fea0003800000 */
[----:B------:R-:W1:Y:S01]  /*0220*/  S2UR UR5, SR_CgaCtaId ;  /* 0x00000000000579c3 */ /* 0x000e620000008800 */
[----:B------:R-:W-:-:S07]  /*0230*/  UMOV UR4, 0x400 ;  /* 0x0000040000047882 */ /* 0x000fce0000000000 */
[----:B------:R-:W2:Y:S01]  /*0240*/  LDC.64 R2, c[0x0][0x388] ;  /* 0x0000e200ff027b82 */ /* 0x000ea20000000a00 */
[----:B-1----:R-:W-:Y:S01]  /*0250*/  ULEA UR4, UR5, UR4, 0x18 ;  /* 0x0000000405047291 */ /* 0x002fe2000f8ec0ff */
[----:B--2---:R-:W-:-:S08]  /*0260*/  IMAD.WIDE.U32 R2, R7, 0x4, R2 ;  /* 0x0000000407027825 */ /* 0x004fd000078e0002 */
[----:B0-----:R-:W0:Y:S04]  /*0270*/  LDS R5, [UR4] ;  /* 0x00000004ff057984 */ /* 0x001e280008000800 */
[----:B0-----:R-:W-:Y:S01]  /*0280*/  STG.E desc[UR6][R2.64], R5 ;  /* 0x0000000502007986 */ /* 0x001fe2000c101906 */
[----:B------:R-:W-:Y:S05]  /*0290*/  EXIT ;  /* 0x000000000000794d */ /* 0x000fea0003800000 */
.L_x_2:
[----:B------:R-:W-:-:S00]  /*02a0*/  BRA `(.L_x_2) ;  /* 0xfffffffc00fc7947 */ /* 0x000fc0000383ffff */
[----:B------:R-:W-:-:S00]  /*02b0*/  NOP ;  /* 0x0000000000007918 */ /* 0x000fc00000000000 */
        /* <DEDUP_REMOVED lines=12> */
.L_x_3:


//--------------------- .nv.shared._Z8reduceV2PfS_i --------------------------
	.section	.nv.shared._Z8reduceV2PfS_i,"aw",@nobits
	.sectionflags	@""
	.align	16
	.zero		1024


//--------------------- .nv.shared.reserved.0     --------------------------
	.section	.nv.shared.reserved.0,"aw",@nobits
	.weak		__nv_reservedSMEM_offset_0_alias
	.size		__nv_reservedSMEM_offset_0_alias, 0, 64
	.other		__nv_reservedSMEM_offset_0_alias,@"STO_CUDA_RESERVED_SHARED STV_DEFAULT"
__nv_reservedSMEM_offset_0_alias:
	.zero		0
	.zero		64


//--------------------- .nv.constant0._Z8reduceV2PfS_i --------------------------
	.section	.nv.constant0._Z8reduceV2PfS_i,"a",@progbits
	.sectionflags	@""
	.align	4
.nv.constant0._Z8reduceV2PfS_i:
	.zero		916


//--------------------- SYMBOLS --------------------------

	.type		.nv.reservedSmem.offset0,@object
	.size		.nv.reservedSmem.offset0,0x4
	.type		.nv.reservedSmem.cap,@object
	.size		.nv.reservedSmem.cap,0x4
